//
// Generated by NVIDIA NVVM Compiler
//
// Compiler Build ID: CL-36424714
// Cuda compilation tools, release 13.0, V13.0.88
// Based on NVVM 20.0.0
//

.version 9.0
.target sm_100
.address_size 64

	// .globl	_Z3BFSPjS_S_S_S_S_S_S_
// _ZZ3BFSPjS_S_S_S_S_S_S_E12c_frontier_s has been demoted
// _ZZ3BFSPjS_S_S_S_S_S_S_E17c_frontier_tail_s has been demoted
// _ZZ3BFSPjS_S_S_S_S_S_S_E19our_c_frontier_tail has been demoted

.visible .entry _Z3BFSPjS_S_S_S_S_S_S_(
	.param .u64 .ptr .align 1 _Z3BFSPjS_S_S_S_S_S_S__param_0,
	.param .u64 .ptr .align 1 _Z3BFSPjS_S_S_S_S_S_S__param_1,
	.param .u64 .ptr .align 1 _Z3BFSPjS_S_S_S_S_S_S__param_2,
	.param .u64 .ptr .align 1 _Z3BFSPjS_S_S_S_S_S_S__param_3,
	.param .u64 .ptr .align 1 _Z3BFSPjS_S_S_S_S_S_S__param_4,
	.param .u64 .ptr .align 1 _Z3BFSPjS_S_S_S_S_S_S__param_5,
	.param .u64 .ptr .align 1 _Z3BFSPjS_S_S_S_S_S_S__param_6,
	.param .u64 .ptr .align 1 _Z3BFSPjS_S_S_S_S_S_S__param_7
)
{
	.reg .pred 	%p<10>;
	.reg .b32 	%r<39>;
	.reg .b64 	%rd<35>;
	// demoted variable
	.shared .align 4 .b8 _ZZ3BFSPjS_S_S_S_S_S_S_E12c_frontier_s[4096];
	// demoted variable
	.shared .align 4 .u32 _ZZ3BFSPjS_S_S_S_S_S_S_E17c_frontier_tail_s;
	// demoted variable
	.shared .align 4 .u32 _ZZ3BFSPjS_S_S_S_S_S_S_E19our_c_frontier_tail;
	ld.param.u64 	%rd9, [_Z3BFSPjS_S_S_S_S_S_S__param_0];
	ld.param.u64 	%rd10, [_Z3BFSPjS_S_S_S_S_S_S__param_1];
	ld.param.u64 	%rd14, [_Z3BFSPjS_S_S_S_S_S_S__param_2];
	ld.param.u64 	%rd15, [_Z3BFSPjS_S_S_S_S_S_S__param_3];
	ld.param.u64 	%rd11, [_Z3BFSPjS_S_S_S_S_S_S__param_4];
	ld.param.u64 	%rd12, [_Z3BFSPjS_S_S_S_S_S_S__param_5];
	ld.param.u64 	%rd16, [_Z3BFSPjS_S_S_S_S_S_S__param_6];
	ld.param.u64 	%rd13, [_Z3BFSPjS_S_S_S_S_S_S__param_7];
	cvta.to.global.u64 	%rd1, %rd16;
	cvta.to.global.u64 	%rd2, %rd14;
	cvta.to.global.u64 	%rd3, %rd15;
	mov.u32 	%r38, %tid.x;
	setp.ne.s32 	%p1, %r38, 0;
	@%p1 bra 	$L__BB0_2;
	mov.b32 	%r13, 0;
	st.shared.u32 	[_ZZ3BFSPjS_S_S_S_S_S_S_E17c_frontier_tail_s], %r13;
$L__BB0_2:
	bar.sync 	0;
	mov.u32 	%r14, %ctaid.x;
	mov.u32 	%r2, %ntid.x;
	mad.lo.s32 	%r3, %r14, %r2, %r38;
	cvta.to.global.u64 	%rd17, %rd10;
	ld.global.u32 	%r15, [%rd17];
	setp.ge.u32 	%p2, %r3, %r15;
	@%p2 bra 	$L__BB0_10;
	cvta.to.global.u64 	%rd18, %rd11;
	cvta.to.global.u64 	%rd19, %rd9;
	mul.wide.u32 	%rd20, %r3, 4;
	add.s64 	%rd21, %rd19, %rd20;
	ld.global.u32 	%r4, [%rd21];
	mul.wide.u32 	%rd22, %r4, 4;
	add.s64 	%rd23, %rd18, %rd22;
	ld.global.u32 	%r37, [%rd23];
	add.s32 	%r16, %r4, 1;
	mul.wide.u32 	%rd24, %r16, 4;
	add.s64 	%rd4, %rd18, %rd24;
	ld.global.u32 	%r17, [%rd4];
	setp.ge.u32 	%p3, %r37, %r17;
	@%p3 bra 	$L__BB0_10;
	add.s64 	%rd5, %rd1, %rd22;
	cvta.to.global.u64 	%rd6, %rd12;
	cvta.to.global.u64 	%rd7, %rd13;
	mov.u32 	%r27, _ZZ3BFSPjS_S_S_S_S_S_S_E12c_frontier_s;
$L__BB0_5:
	mul.wide.u32 	%rd26, %r37, 4;
	add.s64 	%rd8, %rd6, %rd26;
	ld.global.u32 	%r18, [%rd8];
	mul.wide.u32 	%rd27, %r18, 4;
	add.s64 	%rd28, %rd7, %rd27;
	atom.global.exch.b32 	%r19, [%rd28], 1;
	setp.ne.s32 	%p4, %r19, 0;
	@%p4 bra 	$L__BB0_9;
	ld.global.u32 	%r20, [%rd5];
	add.s32 	%r21, %r20, 1;
	ld.global.u32 	%r22, [%rd8];
	mul.wide.u32 	%rd29, %r22, 4;
	add.s64 	%rd30, %rd1, %rd29;
	st.global.u32 	[%rd30], %r21;
	atom.shared.add.u32 	%r7, [_ZZ3BFSPjS_S_S_S_S_S_S_E17c_frontier_tail_s], 1;
	setp.gt.u32 	%p5, %r7, 1023;
	@%p5 bra 	$L__BB0_8;
	ld.global.u32 	%r25, [%rd8];
	shl.b32 	%r26, %r7, 2;
	add.s32 	%r28, %r27, %r26;
	st.shared.u32 	[%r28], %r25;
	bra.uni 	$L__BB0_9;
$L__BB0_8:
	atom.global.add.u32 	%r23, [%rd3], 1;
	ld.global.u32 	%r24, [%rd8];
	mul.wide.u32 	%rd31, %r23, 4;
	add.s64 	%rd32, %rd2, %rd31;
	st.global.u32 	[%rd32], %r24;
$L__BB0_9:
	add.s32 	%r37, %r37, 1;
	ld.global.u32 	%r29, [%rd4];
	setp.lt.u32 	%p6, %r37, %r29;
	@%p6 bra 	$L__BB0_5;
$L__BB0_10:
	setp.ne.s32 	%p7, %r38, 0;
	bar.sync 	0;
	@%p7 bra 	$L__BB0_12;
	ld.shared.u32 	%r30, [_ZZ3BFSPjS_S_S_S_S_S_S_E17c_frontier_tail_s];
	atom.global.add.u32 	%r31, [%rd3], %r30;
	st.shared.u32 	[_ZZ3BFSPjS_S_S_S_S_S_S_E19our_c_frontier_tail], %r31;
$L__BB0_12:
	bar.sync 	0;
	ld.shared.u32 	%r9, [_ZZ3BFSPjS_S_S_S_S_S_S_E17c_frontier_tail_s];
	setp.ge.u32 	%p8, %r38, %r9;
	@%p8 bra 	$L__BB0_15;
	ld.shared.u32 	%r10, [_ZZ3BFSPjS_S_S_S_S_S_S_E19our_c_frontier_tail];
	mov.u32 	%r33, _ZZ3BFSPjS_S_S_S_S_S_S_E12c_frontier_s;
$L__BB0_14:
	shl.b32 	%r32, %r38, 2;
	add.s32 	%r34, %r33, %r32;
	ld.shared.u32 	%r35, [%r34];
	add.s32 	%r36, %r10, %r38;
	mul.wide.u32 	%rd33, %r36, 4;
	add.s64 	%rd34, %rd2, %rd33;
	st.global.u32 	[%rd34], %r35;
	add.s32 	%r38, %r38, %r2;
	setp.lt.u32 	%p9, %r38, %r9;
	@%p9 bra 	$L__BB0_14;
$L__BB0_15:
	ret;

}


// ===== COMPILED SASS (sm_100) =====

	.target	sm_100

	.elftype	@"ET_EXEC"


//--------------------- .note.nv.tkinfo           --------------------------
	.section	.note.nv.tkinfo,"",@"SHT_NOTE"
	.sectionflags	@"SHF_NOTE_NV_TKINFO"
	.tkinfo
        /*0018*/ 	.word	0x00000002
        /*0030*/ 	.string	""
        /*0030*/ 	.string	"ptxas"
        /*0030*/ 	.string	"Cuda compilation tools, release 13.0, V13.0.88"
        /*0030*/ 	.string	"Build cuda_13.0.r13.0/compiler.36424714_0"
        /*0030*/ 	.string	"-arch sm_100 -m 64 "



//--------------------- .note.nv.cuinfo           --------------------------
	.section	.note.nv.cuinfo,"",@"SHT_NOTE"
	.sectionflags	@"SHF_NOTE_NV_CUINFO"
        /*0018*/ 	.short	0x0002
        /*001a*/ 	.short	0x0064
        /*001c*/ 	.short	0x0082
	.zero		2


//--------------------- .nv.info                  --------------------------
	.section	.nv.info,"",@"SHT_CUDA_INFO"
	.align	4


	//----- nvinfo : EIATTR_REGCOUNT
	.align		4
        /*0000*/ 	.byte	0x04, 0x2f
        /*0002*/ 	.short	(.L_1 - .L_0)
	.align		4
.L_0:
        /*0004*/ 	.word	index@(_Z3BFSPjS_S_S_S_S_S_S_)
        /*0008*/ 	.word	0x0000001e


	//----- nvinfo : EIATTR_FRAME_SIZE
	.align		4
.L_1:
        /*000c*/ 	.byte	0x04, 0x11
        /*000e*/ 	.short	(.L_3 - .L_2)
	.align		4
.L_2:
        /*0010*/ 	.word	index@(_Z3BFSPjS_S_S_S_S_S_S_)
        /*0014*/ 	.word	0x00000000


	//----- nvinfo : EIATTR_MIN_STACK_SIZE
	.align		4
.L_3:
        /*0018*/ 	.byte	0x04, 0x12
        /*001a*/ 	.short	(.L_5 - .L_4)
	.align		4
.L_4:
        /*001c*/ 	.word	index@(_Z3BFSPjS_S_S_S_S_S_S_)
        /*0020*/ 	.word	0x00000000
.L_5:


//--------------------- .nv.compat                --------------------------
	.section	.nv.compat,"",@"SHT_CUDA_COMPAT_INFO"
	.align	4
        /*0000*/ 	.byte	0x02, 0x09, 0x00, 0x00, 0x02, 0x02, 0x01, 0x00, 0x02, 0x05, 0x05, 0x00, 0x03, 0x07, 0x01, 0x01
        /*0010*/ 	.byte	0x02, 0x03, 0x00, 0x00, 0x02, 0x06, 0x01, 0x00, 0x04, 0x0b, 0x08, 0x00, 0x09, 0x00, 0x00, 0x00
        /*0020*/ 	.byte	0x00, 0x00, 0x00, 0x00


//--------------------- .nv.info._Z3BFSPjS_S_S_S_S_S_S_ --------------------------
	.section	.nv.info._Z3BFSPjS_S_S_S_S_S_S_,"",@"SHT_CUDA_INFO"
	.sectionflags	@""
	.align	4


	//----- nvinfo : EIATTR_CUDA_API_VERSION
	.align		4
        /*0000*/ 	.byte	0x04, 0x37
        /*0002*/ 	.short	(.L_7 - .L_6)
.L_6:
        /*0004*/ 	.word	0x00000082


	//----- nvinfo : EIATTR_KPARAM_INFO
	.align		4
.L_7:
        /*0008*/ 	.byte	0x04, 0x17
        /*000a*/ 	.short	(.L_9 - .L_8)
.L_8:
        /*000c*/ 	.word	0x00000000
        /*0010*/ 	.short	0x0007
        /*0012*/ 	.short	0x0038
        /*0014*/ 	.byte	0x00, 0xf5, 0x21, 0x00


	//----- nvinfo : EIATTR_KPARAM_INFO
	.align		4
.L_9:
        /*0018*/ 	.byte	0x04, 0x17
        /*001a*/ 	.short	(.L_11 - .L_10)
.L_10:
        /*001c*/ 	.word	0x00000000
        /*0020*/ 	.short	0x0006
        /*0022*/ 	.short	0x0030
        /*0024*/ 	.byte	0x00, 0xf5, 0x21, 0x00


	//----- nvinfo : EIATTR_KPARAM_INFO
	.align		4
.L_11:
        /*0028*/ 	.byte	0x04, 0x17
        /*002a*/ 	.short	(.L_13 - .L_12)
.L_12:
        /*002c*/ 	.word	0x00000000
        /*0030*/ 	.short	0x0005
        /*0032*/ 	.short	0x0028
        /*0034*/ 	.byte	0x00, 0xf5, 0x21, 0x00


	//----- nvinfo : EIATTR_KPARAM_INFO
	.align		4
.L_13:
        /*0038*/ 	.byte	0x04, 0x17
        /*003a*/ 	.short	(.L_15 - .L_14)
.L_14:
        /*003c*/ 	.word	0x00000000
        /*0040*/ 	.short	0x0004
        /*0042*/ 	.short	0x0020
        /*0044*/ 	.byte	0x00, 0xf5, 0x21, 0x00


	//----- nvinfo : EIATTR_KPARAM_INFO
	.align		4
.L_15:
        /*0048*/ 	.byte	0x04, 0x17
        /*004a*/ 	.short	(.L_17 - .L_16)
.L_16:
        /*004c*/ 	.word	0x00000000
        /*0050*/ 	.short	0x0003
        /*0052*/ 	.short	0x0018
        /*0054*/ 	.byte	0x00, 0xf5, 0x21, 0x00


	//----- nvinfo : EIATTR_KPARAM_INFO
	.align		4
.L_17:
        /*0058*/ 	.byte	0x04, 0x17
        /*005a*/ 	.short	(.L_19 - .L_18)
.L_18:
        /*005c*/ 	.word	0x00000000
        /*0060*/ 	.short	0x0002
        /*0062*/ 	.short	0x0010
        /*0064*/ 	.byte	0x00, 0xf5, 0x21, 0x00


	//----- nvinfo : EIATTR_KPARAM_INFO
	.align		4
.L_19:
        /*0068*/ 	.byte	0x04, 0x17
        /*006a*/ 	.short	(.L_21 - .L_20)
.L_20:
        /*006c*/ 	.word	0x00000000
        /*0070*/ 	.short	0x0001
        /*0072*/ 	.short	0x0008
        /*0074*/ 	.byte	0x00, 0xf5, 0x21, 0x00


	//----- nvinfo : EIATTR_KPARAM_INFO
	.align		4
.L_21:
        /*0078*/ 	.byte	0x04, 0x17
        /*007a*/ 	.short	(.L_23 - .L_22)
.L_22:
        /*007c*/ 	.word	0x00000000
        /*0080*/ 	.short	0x0000
        /*0082*/ 	.short	0x0000
        /*0084*/ 	.byte	0x00, 0xf5, 0x21, 0x00


	//----- nvinfo : EIATTR_SPARSE_MMA_MASK
	.align		4
.L_23:
        /*0088*/ 	.byte	0x03, 0x50
        /*008a*/ 	.short	0x0000


	//----- nvinfo : EIATTR_MAXREG_COUNT
	.align		4
        /*008c*/ 	.byte	0x03, 0x1b
        /*008e*/ 	.short	0x00ff


	//----- nvinfo : EIATTR_NUM_BARRIERS
	.align		4
        /*0090*/ 	.byte	0x02, 0x4c
        /*0092*/ 	.byte	0x01
	.zero		1


	//----- nvinfo : EIATTR_MERCURY_ISA_VERSION
	.align		4
        /*0094*/ 	.byte	0x03, 0x5f
        /*0096*/ 	.short	0x0101


	//----- nvinfo : EIATTR_INT_WARP_WIDE_INSTR_OFFSETS
	.align		4
        /*0098*/ 	.byte	0x04, 0x31
        /*009a*/ 	.short	(.L_25 - .L_24)


	//   ....[0]....
.L_24:
        /*009c*/ 	.word	0x00000300


	//   ....[1]....
        /*00a0*/ 	.word	0x000003c0


	//   ....[2]....
        /*00a4*/ 	.word	0x00000470


	//   ....[3]....
        /*00a8*/ 	.word	0x00000500


	//   ....[4]....
        /*00ac*/ 	.word	0x00000630


	//   ....[5]....
        /*00b0*/ 	.word	0x000006d0


	//----- nvinfo : EIATTR_VRC_CTA_INIT_COUNT
	.align		4
.L_25:
        /*00b4*/ 	.byte	0x02, 0x4a
	.zero		1
	.zero		1


	//----- nvinfo : EIATTR_EXIT_INSTR_OFFSETS
	.align		4
        /*00b8*/ 	.byte	0x04, 0x1c
        /*00ba*/ 	.short	(.L_27 - .L_26)


	//   ....[0]....
.L_26:
        /*00bc*/ 	.word	0x00000770


	//   ....[1]....
        /*00c0*/ 	.word	0x00000810


	//----- nvinfo : EIATTR_CRS_STACK_SIZE
	.align		4
.L_27:
        /*00c4*/ 	.byte	0x04, 0x1e
        /*00c6*/ 	.short	(.L_29 - .L_28)
.L_28:
        /*00c8*/ 	.word	0x00000000


	//----- nvinfo : EIATTR_CBANK_PARAM_SIZE
	.align		4
.L_29:
        /*00cc*/ 	.byte	0x03, 0x19
        /*00ce*/ 	.short	0x0040


	//----- nvinfo : EIATTR_PARAM_CBANK
	.align		4
        /*00d0*/ 	.byte	0x04, 0x0a
        /*00d2*/ 	.short	(.L_31 - .L_30)
	.align		4
.L_30:
        /*00d4*/ 	.word	index@(.nv.constant0._Z3BFSPjS_S_S_S_S_S_S_)
        /*00d8*/ 	.short	0x0380
        /*00da*/ 	.short	0x0040


	//----- nvinfo : EIATTR_SW_WAR
	.align		4
.L_31:
        /*00dc*/ 	.byte	0x04, 0x36
        /*00de*/ 	.short	(.L_33 - .L_32)
.L_32:
        /*00e0*/ 	.word	0x00000008
.L_33:


//--------------------- .nv.callgraph             --------------------------
	.section	.nv.callgraph,"",@"SHT_CUDA_CALLGRAPH"
	.align	4
	.sectionentsize	8
	.align		4
        /*0000*/ 	.word	0x00000000
	.align		4
        /*0004*/ 	.word	0xffffffff
	.align		4
        /*0008*/ 	.word	0x00000000
	.align		4
        /*000c*/ 	.word	0xfffffffe
	.align		4
        /*0010*/ 	.word	0x00000000
	.align		4
        /*0014*/ 	.word	0xfffffffd
	.align		4
        /*0018*/ 	.word	0x00000000
	.align		4
        /*001c*/ 	.word	0xfffffffc


//--------------------- .text._Z3BFSPjS_S_S_S_S_S_S_ --------------------------
	.section	.text._Z3BFSPjS_S_S_S_S_S_S_,"ax",@progbits
	.align	128
        .global         _Z3BFSPjS_S_S_S_S_S_S_
        .type           _Z3BFSPjS_S_S_S_S_S_S_,@function
        .size           _Z3BFSPjS_S_S_S_S_S_S_,(.L_x_10 - _Z3BFSPjS_S_S_S_S_S_S_)
        .other          _Z3BFSPjS_S_S_S_S_S_S_,@"STO_CUDA_ENTRY STV_DEFAULT"
_Z3BFSPjS_S_S_S_S_S_S_:
.text._Z3BFSPjS_S_S_S_S_S_S_:
[----:B------:R-:W-:Y:S01]  /*0000*/  LDC R1, c[0x0][0x37c] ;  /* 0x0000df00ff017b82 */ /* 0x000fe20000000800 */
[----:B------:R-:W0:Y:S07]  /*0010*/  S2R R17, SR_TID.X ;  /* 0x0000000000117919 */ /* 0x000e2e0000002100 */
[----:B------:R-:W1:Y:S01]  /*0020*/  LDC.64 R2, c[0x0][0x388] ;  /* 0x0000e200ff027b82 */ /* 0x000e620000000a00 */
[----:B------:R-:W1:Y:S01]  /*0030*/  LDCU.64 UR6, c[0x0][0x358] ;  /* 0x00006b00ff0677ac */ /* 0x000e620008000a00 */
[----:B0-----:R-:W-:-:S13]  /*0040*/  ISETP.NE.AND P0, PT, R17, RZ, PT ;  /* 0x000000ff1100720c */ /* 0x001fda0003f05270 */
[----:B------:R-:W0:Y:S01]  /*0050*/  @!P0 S2R R5, SR_CgaCtaId ;  /* 0x0000000000058919 */ /* 0x000e220000008800 */
[----:B------:R-:W-:-:S04]  /*0060*/  @!P0 MOV R0, 0x400 ;  /* 0x0000040000008802 */ /* 0x000fc80000000f00 */
[----:B0-----:R-:W-:-:S05]  /*0070*/  @!P0 LEA R5, R5, R0, 0x18 ;  /* 0x0000000005058211 */ /* 0x001fca00078ec0ff */
[----:B------:R0:W-:Y:S01]  /*0080*/  @!P0 STS [R5+0x1000], RZ ;  /* 0x001000ff05008388 */ /* 0x0001e20000000800 */
[----:B------:R-:W-:Y:S06]  /*0090*/  BAR.SYNC.DEFER_BLOCKING 0x0 ;  /* 0x0000000000007b1d */ /* 0x000fec0000010000 */
[----:B-1----:R-:W2:Y:S02]  /*00a0*/  LDG.E R2, desc[UR6][R2.64] ;  /* 0x0000000602027981 */ /* 0x002ea4000c1e1900 */
[----:B------:R-:W1:Y:S01]  /*00b0*/  S2UR UR4, SR_CTAID.X ;  /* 0x00000000000479c3 */ /* 0x000e620000002500 */
[----:B------:R-:W-:Y:S07]  /*00c0*/  BSSY.RECONVERGENT B0, `(.L_x_0) ;  /* 0x000004d000007945 */ /* 0x000fee0003800200 */
[----:B------:R-:W1:Y:S02]  /*00d0*/  LDC R0, c[0x0][0x360] ;  /* 0x0000d800ff007b82 */ /* 0x000e640000000800 */
[----:B-1----:R-:W-:-:S05]  /*00e0*/  IMAD R7, R0, UR4, R17 ;  /* 0x0000000400077c24 */ /* 0x002fca000f8e0211 */
[----:B--2---:R-:W-:-:S13]  /*00f0*/  ISETP.GE.U32.AND P0, PT, R7, R2, PT ;  /* 0x000000020700720c */ /* 0x004fda0003f06070 */
[----:B0-----:R-:W-:Y:S05]  /*0100*/  @P0 BRA `(.L_x_1) ;  /* 0x0000000400200947 */ /* 0x001fea0003800000 */
[----:B------:R-:W0:Y:S08]  /*0110*/  LDC.64 R4, c[0x0][0x380] ;  /* 0x0000e000ff047b82 */ /* 0x000e300000000a00 */
[----:B------:R-:W1:Y:S01]  /*0120*/  LDC.64 R2, c[0x0][0x3a0] ;  /* 0x0000e800ff027b82 */ /* 0x000e620000000a00 */
[----:B0-----:R-:W-:-:S05]  /*0130*/  IMAD.WIDE.U32 R4, R7, 0x4, R4 ;  /* 0x0000000407047825 */ /* 0x001fca00078e0004 */
[----:B------:R-:W2:Y:S02]  /*0140*/  LDG.E R15, desc[UR6][R4.64] ;  /* 0x00000006040f7981 */ /* 0x000ea4000c1e1900 */
[C---:B--2---:R-:W-:Y:S02]  /*0150*/  VIADD R9, R15.reuse, 0x1 ;  /* 0x000000010f097836 */ /* 0x044fe40000000000 */
[----:B-1----:R-:W-:-:S04]  /*0160*/  IMAD.WIDE.U32 R6, R15, 0x4, R2 ;  /* 0x000000040f067825 */ /* 0x002fc800078e0002 */
[----:B------:R-:W-:Y:S01]  /*0170*/  IMAD.WIDE.U32 R2, R9, 0x4, R2 ;  /* 0x0000000409027825 */ /* 0x000fe200078e0002 */
[----:B------:R-:W2:Y:S04]  /*0180*/  LDG.E R19, desc[UR6][R6.64] ;  /* 0x0000000606137981 */ /* 0x000ea8000c1e1900 */
[----:B------:R-:W2:Y:S02]  /*0190*/  LDG.E R8, desc[UR6][R2.64] ;  /* 0x0000000602087981 */ /* 0x000ea4000c1e1900 */
[----:B--2---:R-:W-:-:S13]  /*01a0*/  ISETP.GE.U32.AND P0, PT, R19, R8, PT ;  /* 0x000000081300720c */ /* 0x004fda0003f06070 */
[----:B------:R-:W-:Y:S05]  /*01b0*/  @P0 BRA `(.L_x_1) ;  /* 0x0000000000f40947 */ /* 0x000fea0003800000 */
[----:B------:R-:W0:Y:S01]  /*01c0*/  S2R R21, SR_CgaCtaId ;  /* 0x0000000000157919 */ /* 0x000e220000008800 */
[----:B------:R-:W1:Y:S01]  /*01d0*/  LDC.64 R12, c[0x0][0x3b0] ;  /* 0x0000ec00ff0c7b82 */ /* 0x000e620000000a00 */
[----:B------:R-:W-:-:S07]  /*01e0*/  MOV R16, 0x400 ;  /* 0x0000040000107802 */ /* 0x000fce0000000f00 */
[----:B------:R-:W2:Y:S08]  /*01f0*/  LDC.64 R4, c[0x0][0x3b0] ;  /* 0x0000ec00ff047b82 */ /* 0x000eb00000000a00 */
[----:B------:R-:W3:Y:S08]  /*0200*/  LDC.64 R6, c[0x0][0x390] ;  /* 0x0000e400ff067b82 */ /* 0x000ef00000000a00 */
[----:B------:R-:W4:Y:S01]  /*0210*/  LDC.64 R8, c[0x0][0x3a8] ;  /* 0x0000ea00ff087b82 */ /* 0x000f220000000a00 */
[----:B-1----:R-:W-:Y:S01]  /*0220*/  IMAD.WIDE.U32 R12, R15, 0x4, R12 ;  /* 0x000000040f0c7825 */ /* 0x002fe200078e000c */
[----:B0-----:R-:W-:-:S06]  /*0230*/  LEA R16, R21, R16, 0x18 ;  /* 0x0000001015107211 */ /* 0x001fcc00078ec0ff */
[----:B------:R-:W0:Y:S02]  /*0240*/  LDC.64 R10, c[0x0][0x3b8] ;  /* 0x0000ee00ff0a7b82 */ /* 0x000e240000000a00 */
.L_x_5:
[----:B0---4-:R-:W-:-:S05]  /*0250*/  IMAD.WIDE.U32 R14, R19, 0x4, R8 ;  /* 0x00000004130e7825 */ /* 0x011fca00078e0008 */
[----:B------:R-:W0:Y:S01]  /*0260*/  LDG.E R21, desc[UR6][R14.64] ;  /* 0x000000060e157981 */ /* 0x000e22000c1e1900 */
[----:B------:R-:W-:Y:S02]  /*0270*/  IMAD.MOV.U32 R23, RZ, RZ, 0x1 ;  /* 0x00000001ff177424 */ /* 0x000fe400078e00ff */
[----:B0-----:R-:W-:-:S06]  /*0280*/  IMAD.WIDE.U32 R20, R21, 0x4, R10 ;  /* 0x0000000415147825 */ /* 0x001fcc00078e000a */
[----:B------:R-:W4:Y:S01]  /*0290*/  ATOMG.E.EXCH.STRONG.GPU PT, R20, desc[UR6][R20.64], R23 ;  /* 0x80000017141479a8 */ /* 0x000f22000c1ef106 */
[----:B------:R-:W-:Y:S01]  /*02a0*/  BSSY.RECONVERGENT B1, `(.L_x_2) ;  /* 0x000002a000017945 */ /* 0x000fe20003800200 */
[----:B----4-:R-:W-:-:S13]  /*02b0*/  ISETP.NE.AND P0, PT, R20, RZ, PT ;  /* 0x000000ff1400720c */ /* 0x010fda0003f05270 */
[----:B------:R-:W-:Y:S05]  /*02c0*/  @P0 BRA `(.L_x_3) ;  /* 0x00000000009c0947 */ /* 0x000fea0003800000 */
[----:B------:R-:W4:Y:S04]  /*02d0*/  LDG.E R20, desc[UR6][R12.64] ;  /* 0x000000060c147981 */ /* 0x000f28000c1e1900 */
[----:B------:R-:W2:Y:S01]  /*02e0*/  LDG.E R21, desc[UR6][R14.64] ;  /* 0x000000060e157981 */ /* 0x000ea2000c1e1900 */
[----:B------:R-:W0:Y:S01]  /*02f0*/  S2UR UR5, SR_CgaCtaId ;  /* 0x00000000000579c3 */ /* 0x000e220000008800 */
[----:B------:R-:W-:Y:S01]  /*0300*/  VOTEU.ANY UR8, UPT, PT ;  /* 0x0000000000087886 */ /* 0x000fe200038e0100 */
[----:B------:R-:W-:Y:S01]  /*0310*/  UMOV UR4, 0x400 ;  /* 0x0000040000047882 */ /* 0x000fe20000000000 */
[----:B------:R-:W1:Y:S01]  /*0320*/  S2R R22, SR_LANEID ;  /* 0x0000000000167919 */ /* 0x000e620000000000 */
[----:B------:R-:W1:Y:S01]  /*0330*/  FLO.U32 R27, UR8 ;  /* 0x00000008001b7d00 */ /* 0x000e6200080e0000 */
[----:B------:R-:W-:Y:S01]  /*0340*/  UIADD3 UR4, UPT, UPT, UR4, 0x1000, URZ ;  /* 0x0000100004047890 */ /* 0x000fe2000fffe0ff */
[----:B------:R-:W5:Y:S06]  /*0350*/  S2R R18, SR_LTMASK ;  /* 0x0000000000127919 */ /* 0x000f6c0000003900 */
[----:B------:R-:W3:Y:S01]  /*0360*/  POPC R24, UR8 ;  /* 0x0000000800187d09 */ /* 0x000ee20008000000 */
[----:B0-----:R-:W-:Y:S01]  /*0370*/  ULEA UR4, UR5, UR4, 0x18 ;  /* 0x0000000405047291 */ /* 0x001fe2000f8ec0ff */
[----:B-1----:R-:W-:-:S02]  /*0380*/  ISETP.EQ.U32.AND P0, PT, R27, R22, PT ;  /* 0x000000161b00720c */ /* 0x002fc40003f02070 */
[----:B-----5:R-:W-:-:S06]  /*0390*/  LOP3.LUT R26, R18, UR8, RZ, 0xc0, !PT ;  /* 0x00000008121a7c12 */ /* 0x020fcc000f8ec0ff */
[----:B------:R-:W0:Y:S05]  /*03a0*/  POPC R26, R26 ;  /* 0x0000001a001a7309 */ /* 0x000e2a0000000000 */
[----:B---3--:R-:W1:Y:S04]  /*03b0*/  @P0 ATOMS.ADD R24, [UR4], R24 ;  /* 0x00000018ff18098c */ /* 0x008e680008000004 */
[----:B-1----:R-:W0:Y:S02]  /*03c0*/  SHFL.IDX PT, R25, R24, R27, 0x1f ;  /* 0x00001f1b18197589 */ /* 0x002e2400000e0000 */
[----:B0-----:R-:W-:-:S05]  /*03d0*/  IMAD.IADD R25, R25, 0x1, R26 ;  /* 0x0000000119197824 */ /* 0x001fca00078e021a */
[----:B------:R-:W-:Y:S01]  /*03e0*/  ISETP.GT.U32.AND P0, PT, R25, 0x3ff, PT ;  /* 0x000003ff1900780c */ /* 0x000fe20003f04070 */
[----:B----4-:R-:W-:Y:S02]  /*03f0*/  VIADD R23, R20, 0x1 ;  /* 0x0000000114177836 */ /* 0x010fe40000000000 */
[----:B--2---:R-:W-:-:S05]  /*0400*/  IMAD.WIDE.U32 R20, R21, 0x4, R4 ;  /* 0x0000000415147825 */ /* 0x004fca00078e0004 */
[----:B------:R0:W-:Y:S05]  /*0410*/  STG.E desc[UR6][R20.64], R23 ;  /* 0x0000001714007986 */ /* 0x0001ea000c101906 */
[----:B------:R-:W-:Y:S05]  /*0420*/  @P0 BRA `(.L_x_4) ;  /* 0x0000000000100947 */ /* 0x000fea0003800000 */
[----:B------:R-:W2:Y:S01]  /*0430*/  LDG.E R14, desc[UR6][R14.64] ;  /* 0x000000060e0e7981 */ /* 0x000ea2000c1e1900 */
[----:B------:R-:W-:-:S05]  /*0440*/  LEA R25, R25, R16, 0x2 ;  /* 0x0000001019197211 */ /* 0x000fca00078e10ff */
[----:B--2---:R1:W-:Y:S01]  /*0450*/  STS [R25], R14 ;  /* 0x0000000e19007388 */ /* 0x0043e20000000800 */
[----:B------:R-:W-:Y:S05]  /*0460*/  BRA `(.L_x_3) ;  /* 0x0000000000347947 */ /* 0x000fea0003800000 */
.L_x_4:
[----:B------:R-:W-:Y:S01]  /*0470*/  VOTEU.ANY UR4, UPT, PT ;  /* 0x0000000000047886 */ /* 0x000fe200038e0100 */
[----:B0-----:R-:W0:Y:S01]  /*0480*/  LDC.64 R20, c[0x0][0x398] ;  /* 0x0000e600ff147b82 */ /* 0x001e220000000a00 */
[----:B------:R-:W1:Y:S08]  /*0490*/  FLO.U32 R27, UR4 ;  /* 0x00000004001b7d00 */ /* 0x000e7000080e0000 */
[----:B------:R-:W0:Y:S01]  /*04a0*/  POPC R25, UR4 ;  /* 0x0000000400197d09 */ /* 0x000e220008000000 */
[----:B-1----:R-:W-:-:S13]  /*04b0*/  ISETP.EQ.U32.AND P0, PT, R27, R22, PT ;  /* 0x000000161b00720c */ /* 0x002fda0003f02070 */
[----:B0-----:R-:W2:Y:S04]  /*04c0*/  @P0 ATOMG.E.ADD.STRONG.GPU PT, R20, desc[UR6][R20.64], R25 ;  /* 0x80000019141409a8 */ /* 0x001ea800081ef106 */
[----:B------:R-:W3:Y:S01]  /*04d0*/  LDG.E R15, desc[UR6][R14.64] ;  /* 0x000000060e0f7981 */ /* 0x000ee2000c1e1900 */
[----:B------:R-:W-:-:S06]  /*04e0*/  LOP3.LUT R18, R18, UR4, RZ, 0xc0, !PT ;  /* 0x0000000412127c12 */ /* 0x000fcc000f8ec0ff */
[----:B------:R-:W0:Y:S01]  /*04f0*/  POPC R18, R18 ;  /* 0x0000001200127309 */ /* 0x000e220000000000 */
[----:B--2---:R-:W0:Y:S02]  /*0500*/  SHFL.IDX PT, R23, R20, R27, 0x1f ;  /* 0x00001f1b14177589 */ /* 0x004e2400000e0000 */
[----:B0-----:R-:W-:-:S04]  /*0510*/  IMAD.IADD R23, R23, 0x1, R18 ;  /* 0x0000000117177824 */ /* 0x001fc800078e0212 */
[----:B------:R-:W-:-:S05]  /*0520*/  IMAD.WIDE.U32 R22, R23, 0x4, R6 ;  /* 0x0000000417167825 */ /* 0x000fca00078e0006 */
[----:B---3--:R0:W-:Y:S02]  /*0530*/  STG.E desc[UR6][R22.64], R15 ;  /* 0x0000000f16007986 */ /* 0x0081e4000c101906 */
.L_x_3:
[----:B------:R-:W-:Y:S05]  /*0540*/  BSYNC.RECONVERGENT B1 ;  /* 0x0000000000017941 */ /* 0x000fea0003800200 */
.L_x_2:
[----:B-1----:R-:W4:Y:S01]  /*0550*/  LDG.E R14, desc[UR6][R2.64] ;  /* 0x00000006020e7981 */ /* 0x002f22000c1e1900 */
[----:B------:R-:W-:-:S05]  /*0560*/  VIADD R19, R19, 0x1 ;  /* 0x0000000113137836 */ /* 0x000fca0000000000 */
[----:B----4-:R-:W-:-:S13]  /*0570*/  ISETP.GE.U32.AND P0, PT, R19, R14, PT ;  /* 0x0000000e1300720c */ /* 0x010fda0003f06070 */
[----:B------:R-:W-:Y:S05]  /*0580*/  @!P0 BRA `(.L_x_5) ;  /* 0xfffffffc00308947 */ /* 0x000fea000383ffff */
.L_x_1:
[----:B------:R-:W-:Y:S05]  /*0590*/  BSYNC.RECONVERGENT B0 ;  /* 0x0000000000007941 */ /* 0x000fea0003800200 */
.L_x_0:
[----:B------:R-:W-:Y:S01]  /*05a0*/  BAR.SYNC.DEFER_BLOCKING 0x0 ;  /* 0x0000000000007b1d */ /* 0x000fe20000010000 */
[----:B------:R-:W-:-:S05]  /*05b0*/  ISETP.NE.AND P0, PT, R17, RZ, PT ;  /* 0x000000ff1100720c */ /* 0x000fca0003f05270 */
[----:B------:R-:W-:Y:S08]  /*05c0*/  BSSY.RECONVERGENT B0, `(.L_x_6) ;  /* 0x0000014000007945 */ /* 0x000ff00003800200 */
[----:B------:R-:W-:Y:S05]  /*05d0*/  @P0 BRA `(.L_x_7) ;  /* 0x0000000000480947 */ /* 0x000fea0003800000 */
[----:B------:R-:W1:Y:S01]  /*05e0*/  S2UR UR5, SR_CgaCtaId ;  /* 0x00000000000579c3 */ /* 0x000e620000008800 */
[----:B------:R-:W-:Y:S01]  /*05f0*/  UMOV UR4, 0x400 ;  /* 0x0000040000047882 */ /* 0x000fe20000000000 */
[----:B--2---:R-:W2:Y:S06]  /*0600*/  S2R R5, SR_LANEID ;  /* 0x0000000000057919 */ /* 0x004eac0000000000 */
[----:B------:R-:W4:Y:S01]  /*0610*/  LDC.64 R2, c[0x0][0x398] ;  /* 0x0000e600ff027b82 */ /* 0x000f220000000a00 */
[----:B-1----:R-:W-:-:S03]  /*0620*/  ULEA UR4, UR5, UR4, 0x18 ;  /* 0x0000000405047291 */ /* 0x002fc6000f8ec0ff */
[----:B------:R-:W-:Y:S02]  /*0630*/  VOTEU.ANY UR5, UPT, PT ;  /* 0x0000000000057886 */ /* 0x000fe400038e0100 */
[----:B---3--:R-:W2:Y:S01]  /*0640*/  FLO.U32 R6, UR5 ;  /* 0x0000000500067d00 */ /* 0x008ea200080e0000 */
[----:B------:R-:W-:-:S03]  /*0650*/  UPOPC UR8, UR5 ;  /* 0x00000005000872bf */ /* 0x000fc60008000000 */
[----:B------:R-:W1:Y:S01]  /*0660*/  LDS R4, [UR4+0x1000] ;  /* 0x00100004ff047984 */ /* 0x000e620008000800 */
[----:B--2---:R-:W-:Y:S02]  /*0670*/  ISETP.EQ.U32.AND P0, PT, R6, R5, PT ;  /* 0x000000050600720c */ /* 0x004fe40003f02070 */
[----:B-1----:R-:W-:-:S11]  /*0680*/  IMAD R5, R4, UR8, RZ ;  /* 0x0000000804057c24 */ /* 0x002fd6000f8e02ff */
[----:B----4-:R-:W2:Y:S01]  /*0690*/  @P0 ATOMG.E.ADD.STRONG.GPU PT, R3, desc[UR6][R2.64], R5 ;  /* 0x80000005020309a8 */ /* 0x010ea200081ef106 */
[----:B------:R-:W1:Y:S02]  /*06a0*/  S2R R8, SR_LTMASK ;  /* 0x0000000000087919 */ /* 0x000e640000003900 */
[----:B-1----:R-:W-:-:S06]  /*06b0*/  LOP3.LUT R8, R8, UR5, RZ, 0xc0, !PT ;  /* 0x0000000508087c12 */ /* 0x002fcc000f8ec0ff */
[----:B------:R-:W1:Y:S01]  /*06c0*/  POPC R8, R8 ;  /* 0x0000000800087309 */ /* 0x000e620000000000 */
[----:B--2---:R-:W1:Y:S02]  /*06d0*/  SHFL.IDX PT, R7, R3, R6, 0x1f ;  /* 0x00001f0603077589 */ /* 0x004e6400000e0000 */
[----:B-1----:R-:W-:-:S05]  /*06e0*/  IMAD R4, R4, R8, R7 ;  /* 0x0000000804047224 */ /* 0x002fca00078e0207 */
[----:B------:R1:W-:Y:S02]  /*06f0*/  STS [UR4+0x1004], R4 ;  /* 0x00100404ff007988 */ /* 0x0003e40008000804 */
.L_x_7:
[----:B------:R-:W-:Y:S05]  /*0700*/  BSYNC.RECONVERGENT B0 ;  /* 0x0000000000007941 */ /* 0x000fea0003800200 */
.L_x_6:
[----:B------:R-:W4:Y:S08]  /*0710*/  S2UR UR5, SR_CgaCtaId ;  /* 0x00000000000579c3 */ /* 0x000f300000008800 */
[----:B------:R-:W-:Y:S06]  /*0720*/  BAR.SYNC.DEFER_BLOCKING 0x0 ;  /* 0x0000000000007b1d */ /* 0x000fec0000010000 */
[----:B------:R-:W-:-:S02]  /*0730*/  UMOV UR4, 0x400 ;  /* 0x0000040000047882 */ /* 0x000fc40000000000 */
[----:B----4-:R-:W-:-:S09]  /*0740*/  ULEA UR4, UR5, UR4, 0x18 ;  /* 0x0000000405047291 */ /* 0x010fd2000f8ec0ff */
[----:B---3--:R-:W3:Y:S02]  /*0750*/  LDS.64 R6, [UR4+0x1000] ;  /* 0x00100004ff067984 */ /* 0x008ee40008000a00 */
[----:B---3--:R-:W-:-:S13]  /*0760*/  ISETP.GE.U32.AND P0, PT, R17, R6, PT ;  /* 0x000000061100720c */ /* 0x008fda0003f06070 */
[----:B------:R-:W-:Y:S05]  /*0770*/  @P0 EXIT ;  /* 0x000000000000094d */ /* 0x000fea0003800000 */
[----:B-12---:R-:W1:Y:S02]  /*0780*/  LDC.64 R4, c[0x0][0x390] ;  /* 0x0000e400ff047b82 */ /* 0x006e640000000a00 */
.L_x_8:
[C---:B------:R-:W-:Y:S02]  /*0790*/  LEA R8, R17.reuse, UR4, 0x2 ;  /* 0x0000000411087c11 */ /* 0x040fe4000f8e10ff */
[----:B--2---:R-:W-:Y:S01]  /*07a0*/  IADD3 R3, PT, PT, R17, R7, RZ ;  /* 0x0000000711037210 */ /* 0x004fe20007ffe0ff */
[----:B------:R-:W-:Y:S02]  /*07b0*/  IMAD.IADD R17, R0, 0x1, R17 ;  /* 0x0000000100117824 */ /* 0x000fe400078e0211 */
[----:B------:R-:W2:Y:S02]  /*07c0*/  LDS R9, [R8] ;  /* 0x0000000008097984 */ /* 0x000ea40000000800 */
[----:B-1----:R-:W-:Y:S01]  /*07d0*/  IMAD.WIDE.U32 R2, R3, 0x4, R4 ;  /* 0x0000000403027825 */ /* 0x002fe200078e0004 */
[----:B------:R-:W-:-:S04]  /*07e0*/  ISETP.GE.U32.AND P0, PT, R17, R6, PT ;  /* 0x000000061100720c */ /* 0x000fc80003f06070 */
[----:B--2---:R2:W-:Y:S09]  /*07f0*/  STG.E desc[UR6][R2.64], R9 ;  /* 0x0000000902007986 */ /* 0x0045f2000c101906 */
[----:B------:R-:W-:Y:S05]  /*0800*/  @!P0 BRA `(.L_x_8) ;  /* 0xfffffffc00e08947 */ /* 0x000fea000383ffff */
[----:B------:R-:W-:Y:S05]  /*0810*/  EXIT ;  /* 0x000000000000794d */ /* 0x000fea0003800000 */
.L_x_9:
[----:B------:R-:W-:-:S00]  /*0820*/  BRA `(.L_x_9) ;  /* 0xfffffffc00fc7947 */ /* 0x000fc0000383ffff */
[----:B------:R-:W-:-:S00]  /*0830*/  NOP ;  /* 0x0000000000007918 */ /* 0x000fc00000000000 */
        /* <DEDUP_REMOVED lines=12> */
.L_x_10:


//--------------------- .nv.shared._Z3BFSPjS_S_S_S_S_S_S_ --------------------------
	.section	.nv.shared._Z3BFSPjS_S_S_S_S_S_S_,"aw",@nobits
	.sectionflags	@""
	.align	4
.nv.shared._Z3BFSPjS_S_S_S_S_S_S_:
	.zero		5128


//--------------------- .nv.shared.reserved.0     --------------------------
	.section	.nv.shared.reserved.0,"aw",@nobits
	.weak		__nv_reservedSMEM_offset_0_alias
	.size		__nv_reservedSMEM_offset_0_alias, 0, 64
	.other		__nv_reservedSMEM_offset_0_alias,@"STO_CUDA_RESERVED_SHARED STV_DEFAULT"
__nv_reservedSMEM_offset_0_alias:
	.zero		0
	.zero		64


//--------------------- .nv.constant0._Z3BFSPjS_S_S_S_S_S_S_ --------------------------
	.section	.nv.constant0._Z3BFSPjS_S_S_S_S_S_S_,"a",@progbits
	.sectionflags	@""
	.align	4
.nv.constant0._Z3BFSPjS_S_S_S_S_S_S_:
	.zero		960


//--------------------- SYMBOLS --------------------------

	.type		.nv.reservedSmem.offset0,@object
	.size		.nv.reservedSmem.offset0,0x4
	.type		.nv.reservedSmem.cap,@object
	.size		.nv.reservedSmem.cap,0x4
